//
// Generated by NVIDIA NVVM Compiler
//
// Compiler Build ID: CL-36424714
// Cuda compilation tools, release 13.0, V13.0.88
// Based on NVVM 20.0.0
//

.version 9.0
.target sm_100
.address_size 64

	// .globl	_Z10scaleArrayPfi

.visible .entry _Z10scaleArrayPfi(
	.param .u64 .ptr .align 1 _Z10scaleArrayPfi_param_0,
	.param .u32 _Z10scaleArrayPfi_param_1
)
{
	.reg .pred 	%p<2>;
	.reg .b32 	%r<6>;
	.reg .b32 	%f<3>;
	.reg .b64 	%rd<5>;

	ld.param.u64 	%rd1, [_Z10scaleArrayPfi_param_0];
	ld.param.u32 	%r2, [_Z10scaleArrayPfi_param_1];
	mov.u32 	%r3, %ctaid.x;
	mov.u32 	%r4, %ntid.x;
	mov.u32 	%r5, %tid.x;
	mad.lo.s32 	%r1, %r3, %r4, %r5;
	setp.ge.s32 	%p1, %r1, %r2;
	@%p1 bra 	$L__BB0_2;
	cvta.to.global.u64 	%rd2, %rd1;
	mul.wide.s32 	%rd3, %r1, 4;
	add.s64 	%rd4, %rd2, %rd3;
	ld.global.f32 	%f1, [%rd4];
	add.f32 	%f2, %f1, %f1;
	st.global.f32 	[%rd4], %f2;
$L__BB0_2:
	ret;

}
	// .globl	_Z6addOnePfi
.visible .entry _Z6addOnePfi(
	.param .u64 .ptr .align 1 _Z6addOnePfi_param_0,
	.param .u32 _Z6addOnePfi_param_1
)
{
	.reg .pred 	%p<2>;
	.reg .b32 	%r<6>;
	.reg .b32 	%f<3>;
	.reg .b64 	%rd<5>;

	ld.param.u64 	%rd1, [_Z6addOnePfi_param_0];
	ld.param.u32 	%r2, [_Z6addOnePfi_param_1];
	mov.u32 	%r3, %ctaid.x;
	mov.u32 	%r4, %ntid.x;
	mov.u32 	%r5, %tid.x;
	mad.lo.s32 	%r1, %r3, %r4, %r5;
	setp.ge.s32 	%p1, %r1, %r2;
	@%p1 bra 	$L__BB1_2;
	cvta.to.global.u64 	%rd2, %rd1;
	mul.wide.s32 	%rd3, %r1, 4;
	add.s64 	%rd4, %rd2, %rd3;
	ld.global.f32 	%f1, [%rd4];
	add.f32 	%f2, %f1, 0f3F800000;
	st.global.f32 	[%rd4], %f2;
$L__BB1_2:
	ret;

}
	// .globl	_Z19computeSeriesKernelPyi
.visible .entry _Z19computeSeriesKernelPyi(
	.param .u64 .ptr .align 1 _Z19computeSeriesKernelPyi_param_0,
	.param .u32 _Z19computeSeriesKernelPyi_param_1
)
{
	.reg .pred 	%p<7>;
	.reg .b32 	%r<57>;
	.reg .b32 	%f<32>;
	.reg .b64 	%rd<28>;

	ld.param.u64 	%rd8, [_Z19computeSeriesKernelPyi_param_0];
	ld.param.u32 	%r30, [_Z19computeSeriesKernelPyi_param_1];
	mov.u32 	%r1, %tid.x;
	mov.u32 	%r2, %ctaid.x;
	mov.u32 	%r3, %ntid.x;
	mad.lo.s32 	%r54, %r2, %r3, %r1;
	mov.u32 	%r5, %nctaid.x;
	mul.lo.s32 	%r6, %r3, %r5;
	setp.ge.s32 	%p1, %r54, %r30;
	mov.b64 	%rd27, 0;
	@%p1 bra 	$L__BB2_7;
	cvt.rn.f32.s32 	%f1, %r30;
	add.s32 	%r50, %r54, %r6;
	max.s32 	%r31, %r30, %r50;
	setp.lt.s32 	%p2, %r50, %r30;
	selp.u32 	%r32, 1, 0, %p2;
	add.s32 	%r33, %r50, %r32;
	sub.s32 	%r34, %r31, %r33;
	div.u32 	%r35, %r34, %r6;
	add.s32 	%r36, %r35, %r32;
	add.s32 	%r8, %r36, 1;
	and.b32  	%r9, %r8, 3;
	setp.lt.u32 	%p3, %r36, 3;
	mov.b64 	%rd27, 0;
	@%p3 bra 	$L__BB2_4;
	and.b32  	%r37, %r8, -4;
	shl.b32 	%r38, %r5, 1;
	add.s32 	%r39, %r2, %r38;
	mad.lo.s32 	%r52, %r3, %r39, %r1;
	shl.b32 	%r11, %r6, 2;
	mad.lo.s32 	%r40, %r5, 3, %r2;
	mad.lo.s32 	%r51, %r3, %r40, %r1;
	neg.s32 	%r49, %r37;
	mov.b64 	%rd27, 0;
$L__BB2_3:
	cvt.rn.f32.s32 	%f2, %r54;
	div.rn.f32 	%f3, %f2, %f1;
	add.f32 	%f4, %f3, %f3;
	fma.rn.f32 	%f5, %f3, %f3, %f4;
	add.f32 	%f6, %f5, 0f3F800000;
	mul.f32 	%f7, %f6, 0f447A0000;
	cvt.rzi.s32.f32 	%r41, %f7;
	cvt.s64.s32 	%rd13, %r41;
	add.s64 	%rd14, %rd27, %rd13;
	add.s32 	%r42, %r54, %r6;
	cvt.rn.f32.s32 	%f8, %r50;
	div.rn.f32 	%f9, %f8, %f1;
	add.f32 	%f10, %f9, %f9;
	fma.rn.f32 	%f11, %f9, %f9, %f10;
	add.f32 	%f12, %f11, 0f3F800000;
	mul.f32 	%f13, %f12, 0f447A0000;
	cvt.rzi.s32.f32 	%r43, %f13;
	cvt.s64.s32 	%rd15, %r43;
	add.s64 	%rd16, %rd14, %rd15;
	add.s32 	%r44, %r42, %r6;
	cvt.rn.f32.s32 	%f14, %r52;
	div.rn.f32 	%f15, %f14, %f1;
	add.f32 	%f16, %f15, %f15;
	fma.rn.f32 	%f17, %f15, %f15, %f16;
	add.f32 	%f18, %f17, 0f3F800000;
	mul.f32 	%f19, %f18, 0f447A0000;
	cvt.rzi.s32.f32 	%r45, %f19;
	cvt.s64.s32 	%rd17, %r45;
	add.s64 	%rd18, %rd16, %rd17;
	add.s32 	%r46, %r44, %r6;
	cvt.rn.f32.s32 	%f20, %r51;
	div.rn.f32 	%f21, %f20, %f1;
	add.f32 	%f22, %f21, %f21;
	fma.rn.f32 	%f23, %f21, %f21, %f22;
	add.f32 	%f24, %f23, 0f3F800000;
	mul.f32 	%f25, %f24, 0f447A0000;
	cvt.rzi.s32.f32 	%r47, %f25;
	cvt.s64.s32 	%rd19, %r47;
	add.s64 	%rd27, %rd18, %rd19;
	add.s32 	%r54, %r46, %r6;
	add.s32 	%r52, %r52, %r11;
	add.s32 	%r51, %r51, %r11;
	add.s32 	%r50, %r50, %r11;
	add.s32 	%r49, %r49, 4;
	setp.ne.s32 	%p4, %r49, 0;
	@%p4 bra 	$L__BB2_3;
$L__BB2_4:
	setp.eq.s32 	%p5, %r9, 0;
	@%p5 bra 	$L__BB2_7;
	neg.s32 	%r55, %r9;
$L__BB2_6:
	.pragma "nounroll";
	cvt.rn.f32.s32 	%f26, %r54;
	div.rn.f32 	%f27, %f26, %f1;
	add.f32 	%f28, %f27, %f27;
	fma.rn.f32 	%f29, %f27, %f27, %f28;
	add.f32 	%f30, %f29, 0f3F800000;
	mul.f32 	%f31, %f30, 0f447A0000;
	cvt.rzi.s32.f32 	%r48, %f31;
	cvt.s64.s32 	%rd20, %r48;
	add.s64 	%rd27, %rd27, %rd20;
	add.s32 	%r54, %r54, %r6;
	add.s32 	%r55, %r55, 1;
	setp.ne.s32 	%p6, %r55, 0;
	@%p6 bra 	$L__BB2_6;
$L__BB2_7:
	cvta.to.global.u64 	%rd21, %rd8;
	atom.global.add.u64 	%rd22, [%rd21], %rd27;
	ret;

}
	// .globl	_Z17outOfBoundsKernelPfi
.visible .entry _Z17outOfBoundsKernelPfi(
	.param .u64 .ptr .align 1 _Z17outOfBoundsKernelPfi_param_0,
	.param .u32 _Z17outOfBoundsKernelPfi_param_1
)
{
	.reg .b32 	%r<9>;
	.reg .b64 	%rd<5>;

	ld.param.u64 	%rd1, [_Z17outOfBoundsKernelPfi_param_0];
	ld.param.u32 	%r1, [_Z17outOfBoundsKernelPfi_param_1];
	cvta.to.global.u64 	%rd2, %rd1;
	mov.u32 	%r2, %ctaid.x;
	mov.u32 	%r3, %ntid.x;
	mov.u32 	%r4, %tid.x;
	mad.lo.s32 	%r5, %r2, %r3, %r4;
	add.s32 	%r6, %r5, %r1;
	add.s32 	%r7, %r6, 100;
	mul.wide.s32 	%rd3, %r7, 4;
	add.s64 	%rd4, %rd2, %rd3;
	mov.b32 	%r8, 1109917696;
	st.global.u32 	[%rd4], %r8;
	ret;

}


// ===== COMPILED SASS (sm_100) =====

	.target	sm_100

	.elftype	@"ET_EXEC"


//--------------------- .note.nv.tkinfo           --------------------------
	.section	.note.nv.tkinfo,"",@"SHT_NOTE"
	.sectionflags	@"SHF_NOTE_NV_TKINFO"
	.tkinfo
        /*0018*/ 	.word	0x00000002
        /*0030*/ 	.string	""
        /*0030*/ 	.string	"ptxas"
        /*0030*/ 	.string	"Cuda compilation tools, release 13.0, V13.0.88"
        /*0030*/ 	.string	"Build cuda_13.0.r13.0/compiler.36424714_0"
        /*0030*/ 	.string	"-arch sm_100 -m 64 "



//--------------------- .note.nv.cuinfo           --------------------------
	.section	.note.nv.cuinfo,"",@"SHT_NOTE"
	.sectionflags	@"SHF_NOTE_NV_CUINFO"
        /*0018*/ 	.short	0x0002
        /*001a*/ 	.short	0x0064
        /*001c*/ 	.short	0x0082
	.zero		2


//--------------------- .nv.info                  --------------------------
	.section	.nv.info,"",@"SHT_CUDA_INFO"
	.align	4


	//----- nvinfo : EIATTR_REGCOUNT
	.align		4
        /*0000*/ 	.byte	0x04, 0x2f
        /*0002*/ 	.short	(.L_1 - .L_0)
	.align		4
.L_0:
        /*0004*/ 	.word	index@(_Z10scaleArrayPfi)
        /*0008*/ 	.word	0x00000008


	//----- nvinfo : EIATTR_FRAME_SIZE
	.align		4
.L_1:
        /*000c*/ 	.byte	0x04, 0x11
        /*000e*/ 	.short	(.L_3 - .L_2)
	.align		4
.L_2:
        /*0010*/ 	.word	index@(_Z10scaleArrayPfi)
        /*0014*/ 	.word	0x00000000


	//----- nvinfo : EIATTR_REGCOUNT
	.align		4
.L_3:
        /*0018*/ 	.byte	0x04, 0x2f
        /*001a*/ 	.short	(.L_5 - .L_4)
	.align		4
.L_4:
        /*001c*/ 	.word	index@(_Z6addOnePfi)
        /*0020*/ 	.word	0x00000008


	//----- nvinfo : EIATTR_FRAME_SIZE
	.align		4
.L_5:
        /*0024*/ 	.byte	0x04, 0x11
        /*0026*/ 	.short	(.L_7 - .L_6)
	.align		4
.L_6:
        /*0028*/ 	.word	index@(_Z6addOnePfi)
        /*002c*/ 	.word	0x00000000


	//----- nvinfo : EIATTR_REGCOUNT
	.align		4
.L_7:
        /*0030*/ 	.byte	0x04, 0x2f
        /*0032*/ 	.short	(.L_9 - .L_8)
	.align		4
.L_8:
        /*0034*/ 	.word	index@(_Z19computeSeriesKernelPyi)
        /*0038*/ 	.word	0x0000001a


	//----- nvinfo : EIATTR_FRAME_SIZE
	.align		4
.L_9:
        /*003c*/ 	.byte	0x04, 0x11
        /*003e*/ 	.short	(.L_11 - .L_10)
	.align		4
.L_10:
        /*0040*/ 	.word	index@($__internal_0_$__cuda_sm3x_div_rn_noftz_f32_slowpath)
        /*0044*/ 	.word	0x00000000


	//----- nvinfo : EIATTR_FRAME_SIZE
	.align		4
.L_11:
        /*0048*/ 	.byte	0x04, 0x11
        /*004a*/ 	.short	(.L_13 - .L_12)
	.align		4
.L_12:
        /*004c*/ 	.word	index@(_Z19computeSeriesKernelPyi)
        /*0050*/ 	.word	0x00000000


	//----- nvinfo : EIATTR_REGCOUNT
	.align		4
.L_13:
        /*0054*/ 	.byte	0x04, 0x2f
        /*0056*/ 	.short	(.L_15 - .L_14)
	.align		4
.L_14:
        /*0058*/ 	.word	index@(_Z17outOfBoundsKernelPfi)
        /*005c*/ 	.word	0x0000000a


	//----- nvinfo : EIATTR_FRAME_SIZE
	.align		4
.L_15:
        /*0060*/ 	.byte	0x04, 0x11
        /*0062*/ 	.short	(.L_17 - .L_16)
	.align		4
.L_16:
        /*0064*/ 	.word	index@(_Z17outOfBoundsKernelPfi)
        /*0068*/ 	.word	0x00000000


	//----- nvinfo : EIATTR_MIN_STACK_SIZE
	.align		4
.L_17:
        /*006c*/ 	.byte	0x04, 0x12
        /*006e*/ 	.short	(.L_19 - .L_18)
	.align		4
.L_18:
        /*0070*/ 	.word	index@(_Z17outOfBoundsKernelPfi)
        /*0074*/ 	.word	0x00000000


	//----- nvinfo : EIATTR_MIN_STACK_SIZE
	.align		4
.L_19:
        /*0078*/ 	.byte	0x04, 0x12
        /*007a*/ 	.short	(.L_21 - .L_20)
	.align		4
.L_20:
        /*007c*/ 	.word	index@(_Z19computeSeriesKernelPyi)
        /*0080*/ 	.word	0x00000000


	//----- nvinfo : EIATTR_MIN_STACK_SIZE
	.align		4
.L_21:
        /*0084*/ 	.byte	0x04, 0x12
        /*0086*/ 	.short	(.L_23 - .L_22)
	.align		4
.L_22:
        /*0088*/ 	.word	index@(_Z6addOnePfi)
        /*008c*/ 	.word	0x00000000


	//----- nvinfo : EIATTR_MIN_STACK_SIZE
	.align		4
.L_23:
        /*0090*/ 	.byte	0x04, 0x12
        /*0092*/ 	.short	(.L_25 - .L_24)
	.align		4
.L_24:
        /*0094*/ 	.word	index@(_Z10scaleArrayPfi)
        /*0098*/ 	.word	0x00000000
.L_25:


//--------------------- .nv.compat                --------------------------
	.section	.nv.compat,"",@"SHT_CUDA_COMPAT_INFO"
	.align	4
        /*0000*/ 	.byte	0x02, 0x09, 0x00, 0x00, 0x02, 0x02, 0x01, 0x00, 0x02, 0x05, 0x05, 0x00, 0x03, 0x07, 0x01, 0x01
        /*0010*/ 	.byte	0x02, 0x03, 0x00, 0x00, 0x02, 0x06, 0x01, 0x00, 0x04, 0x0b, 0x08, 0x00, 0x01, 0x00, 0x00, 0x00
        /*0020*/ 	.byte	0x00, 0x00, 0x00, 0x00


//--------------------- .nv.info._Z17outOfBoundsKernelPfi --------------------------
	.section	.nv.info._Z17outOfBoundsKernelPfi,"",@"SHT_CUDA_INFO"
	.sectionflags	@""
	.align	4


	//----- nvinfo : EIATTR_CUDA_API_VERSION
	.align		4
        /*0000*/ 	.byte	0x04, 0x37
        /*0002*/ 	.short	(.L_27 - .L_26)
.L_26:
        /*0004*/ 	.word	0x00000082


	//----- nvinfo : EIATTR_KPARAM_INFO
	.align		4
.L_27:
        /*0008*/ 	.byte	0x04, 0x17
        /*000a*/ 	.short	(.L_29 - .L_28)
.L_28:
        /*000c*/ 	.word	0x00000000
        /*0010*/ 	.short	0x0001
        /*0012*/ 	.short	0x0008
        /*0014*/ 	.byte	0x00, 0xf0, 0x11, 0x00


	//----- nvinfo : EIATTR_KPARAM_INFO
	.align		4
.L_29:
        /*0018*/ 	.byte	0x04, 0x17
        /*001a*/ 	.short	(.L_31 - .L_30)
.L_30:
        /*001c*/ 	.word	0x00000000
        /*0020*/ 	.short	0x0000
        /*0022*/ 	.short	0x0000
        /*0024*/ 	.byte	0x00, 0xf5, 0x21, 0x00


	//----- nvinfo : EIATTR_SPARSE_MMA_MASK
	.align		4
.L_31:
        /*0028*/ 	.byte	0x03, 0x50
        /*002a*/ 	.short	0x0000


	//----- nvinfo : EIATTR_MAXREG_COUNT
	.align		4
        /*002c*/ 	.byte	0x03, 0x1b
        /*002e*/ 	.short	0x00ff


	//----- nvinfo : EIATTR_MERCURY_ISA_VERSION
	.align		4
        /*0030*/ 	.byte	0x03, 0x5f
        /*0032*/ 	.short	0x0101


	//----- nvinfo : EIATTR_VRC_CTA_INIT_COUNT
	.align		4
        /*0034*/ 	.byte	0x02, 0x4a
	.zero		1
	.zero		1


	//----- nvinfo : EIATTR_EXIT_INSTR_OFFSETS
	.align		4
        /*0038*/ 	.byte	0x04, 0x1c
        /*003a*/ 	.short	(.L_33 - .L_32)


	//   ....[0]....
.L_32:
        /*003c*/ 	.word	0x000000c0


	//----- nvinfo : EIATTR_CBANK_PARAM_SIZE
	.align		4
.L_33:
        /*0040*/ 	.byte	0x03, 0x19
        /*0042*/ 	.short	0x000c


	//----- nvinfo : EIATTR_PARAM_CBANK
	.align		4
        /*0044*/ 	.byte	0x04, 0x0a
        /*0046*/ 	.short	(.L_35 - .L_34)
	.align		4
.L_34:
        /*0048*/ 	.word	index@(.nv.constant0._Z17outOfBoundsKernelPfi)
        /*004c*/ 	.short	0x0380
        /*004e*/ 	.short	0x000c


	//----- nvinfo : EIATTR_SW_WAR
	.align		4
.L_35:
        /*0050*/ 	.byte	0x04, 0x36
        /*0052*/ 	.short	(.L_37 - .L_36)
.L_36:
        /*0054*/ 	.word	0x00000008
.L_37:


//--------------------- .nv.info._Z19computeSeriesKernelPyi --------------------------
	.section	.nv.info._Z19computeSeriesKernelPyi,"",@"SHT_CUDA_INFO"
	.sectionflags	@""
	.align	4


	//----- nvinfo : EIATTR_CUDA_API_VERSION
	.align		4
        /*0000*/ 	.byte	0x04, 0x37
        /*0002*/ 	.short	(.L_39 - .L_38)
.L_38:
        /*0004*/ 	.word	0x00000082


	//----- nvinfo : EIATTR_KPARAM_INFO
	.align		4
.L_39:
        /*0008*/ 	.byte	0x04, 0x17
        /*000a*/ 	.short	(.L_41 - .L_40)
.L_40:
        /*000c*/ 	.word	0x00000000
        /*0010*/ 	.short	0x0001
        /*0012*/ 	.short	0x0008
        /*0014*/ 	.byte	0x00, 0xf0, 0x11, 0x00


	//----- nvinfo : EIATTR_KPARAM_INFO
	.align		4
.L_41:
        /*0018*/ 	.byte	0x04, 0x17
        /*001a*/ 	.short	(.L_43 - .L_42)
.L_42:
        /*001c*/ 	.word	0x00000000
        /*0020*/ 	.short	0x0000
        /*0022*/ 	.short	0x0000
        /*0024*/ 	.byte	0x00, 0xf5, 0x21, 0x00


	//----- nvinfo : EIATTR_SPARSE_MMA_MASK
	.align		4
.L_43:
        /*0028*/ 	.byte	0x03, 0x50
        /*002a*/ 	.short	0x0000


	//----- nvinfo : EIATTR_MAXREG_COUNT
	.align		4
        /*002c*/ 	.byte	0x03, 0x1b
        /*002e*/ 	.short	0x00ff


	//----- nvinfo : EIATTR_MERCURY_ISA_VERSION
	.align		4
        /*0030*/ 	.byte	0x03, 0x5f
        /*0032*/ 	.short	0x0101


	//----- nvinfo : EIATTR_VRC_CTA_INIT_COUNT
	.align		4
        /*0034*/ 	.byte	0x02, 0x4a
	.zero		1
	.zero		1


	//----- nvinfo : EIATTR_EXIT_INSTR_OFFSETS
	.align		4
        /*0038*/ 	.byte	0x04, 0x1c
        /*003a*/ 	.short	(.L_45 - .L_44)


	//   ....[0]....
.L_44:
        /*003c*/ 	.word	0x00000b80


	//----- nvinfo : EIATTR_CRS_STACK_SIZE
	.align		4
.L_45:
        /*0040*/ 	.byte	0x04, 0x1e
        /*0042*/ 	.short	(.L_47 - .L_46)
.L_46:
        /*0044*/ 	.word	0x00000000


	//----- nvinfo : EIATTR_CBANK_PARAM_SIZE
	.align		4
.L_47:
        /*0048*/ 	.byte	0x03, 0x19
        /*004a*/ 	.short	0x000c


	//----- nvinfo : EIATTR_PARAM_CBANK
	.align		4
        /*004c*/ 	.byte	0x04, 0x0a
        /*004e*/ 	.short	(.L_49 - .L_48)
	.align		4
.L_48:
        /*0050*/ 	.word	index@(.nv.constant0._Z19computeSeriesKernelPyi)
        /*0054*/ 	.short	0x0380
        /*0056*/ 	.short	0x000c


	//----- nvinfo : EIATTR_SW_WAR
	.align		4
.L_49:
        /*0058*/ 	.byte	0x04, 0x36
        /*005a*/ 	.short	(.L_51 - .L_50)
.L_50:
        /*005c*/ 	.word	0x00000008
.L_51:


//--------------------- .nv.info._Z6addOnePfi     --------------------------
	.section	.nv.info._Z6addOnePfi,"",@"SHT_CUDA_INFO"
	.sectionflags	@""
	.align	4


	//----- nvinfo : EIATTR_CUDA_API_VERSION
	.align		4
        /*0000*/ 	.byte	0x04, 0x37
        /*0002*/ 	.short	(.L_53 - .L_52)
.L_52:
        /*0004*/ 	.word	0x00000082


	//----- nvinfo : EIATTR_KPARAM_INFO
	.align		4
.L_53:
        /*0008*/ 	.byte	0x04, 0x17
        /*000a*/ 	.short	(.L_55 - .L_54)
.L_54:
        /*000c*/ 	.word	0x00000000
        /*0010*/ 	.short	0x0001
        /*0012*/ 	.short	0x0008
        /*0014*/ 	.byte	0x00, 0xf0, 0x11, 0x00


	//----- nvinfo : EIATTR_KPARAM_INFO
	.align		4
.L_55:
        /*0018*/ 	.byte	0x04, 0x17
        /*001a*/ 	.short	(.L_57 - .L_56)
.L_56:
        /*001c*/ 	.word	0x00000000
        /*0020*/ 	.short	0x0000
        /*0022*/ 	.short	0x0000
        /*0024*/ 	.byte	0x00, 0xf5, 0x21, 0x00


	//----- nvinfo : EIATTR_SPARSE_MMA_MASK
	.align		4
.L_57:
        /*0028*/ 	.byte	0x03, 0x50
        /*002a*/ 	.short	0x0000


	//----- nvinfo : EIATTR_MAXREG_COUNT
	.align		4
        /*002c*/ 	.byte	0x03, 0x1b
        /*002e*/ 	.short	0x00ff


	//----- nvinfo : EIATTR_MERCURY_ISA_VERSION
	.align		4
        /*0030*/ 	.byte	0x03, 0x5f
        /*0032*/ 	.short	0x0101


	//----- nvinfo : EIATTR_VRC_CTA_INIT_COUNT
	.align		4
        /*0034*/ 	.byte	0x02, 0x4a
	.zero		1
	.zero		1


	//----- nvinfo : EIATTR_EXIT_INSTR_OFFSETS
	.align		4
        /*0038*/ 	.byte	0x04, 0x1c
        /*003a*/ 	.short	(.L_59 - .L_58)


	//   ....[0]....
.L_58:
        /*003c*/ 	.word	0x00000070


	//   ....[1]....
        /*0040*/ 	.word	0x000000e0


	//----- nvinfo : EIATTR_CBANK_PARAM_SIZE
	.align		4
.L_59:
        /*0044*/ 	.byte	0x03, 0x19
        /*0046*/ 	.short	0x000c


	//----- nvinfo : EIATTR_PARAM_CBANK
	.align		4
        /*0048*/ 	.byte	0x04, 0x0a
        /*004a*/ 	.short	(.L_61 - .L_60)
	.align		4
.L_60:
        /*004c*/ 	.word	index@(.nv.constant0._Z6addOnePfi)
        /*0050*/ 	.short	0x0380
        /*0052*/ 	.short	0x000c


	//----- nvinfo : EIATTR_SW_WAR
	.align		4
.L_61:
        /*0054*/ 	.byte	0x04, 0x36
        /*0056*/ 	.short	(.L_63 - .L_62)
.L_62:
        /*0058*/ 	.word	0x00000008
.L_63:


//--------------------- .nv.info._Z10scaleArrayPfi --------------------------
	.section	.nv.info._Z10scaleArrayPfi,"",@"SHT_CUDA_INFO"
	.sectionflags	@""
	.align	4


	//----- nvinfo : EIATTR_CUDA_API_VERSION
	.align		4
        /*0000*/ 	.byte	0x04, 0x37
        /*0002*/ 	.short	(.L_65 - .L_64)
.L_64:
        /*0004*/ 	.word	0x00000082


	//----- nvinfo : EIATTR_KPARAM_INFO
	.align		4
.L_65:
        /*0008*/ 	.byte	0x04, 0x17
        /*000a*/ 	.short	(.L_67 - .L_66)
.L_66:
        /*000c*/ 	.word	0x00000000
        /*0010*/ 	.short	0x0001
        /*0012*/ 	.short	0x0008
        /*0014*/ 	.byte	0x00, 0xf0, 0x11, 0x00


	//----- nvinfo : EIATTR_KPARAM_INFO
	.align		4
.L_67:
        /*0018*/ 	.byte	0x04, 0x17
        /*001a*/ 	.short	(.L_69 - .L_68)
.L_68:
        /*001c*/ 	.word	0x00000000
        /*0020*/ 	.short	0x0000
        /*0022*/ 	.short	0x0000
        /*0024*/ 	.byte	0x00, 0xf5, 0x21, 0x00


	//----- nvinfo : EIATTR_SPARSE_MMA_MASK
	.align		4
.L_69:
        /*0028*/ 	.byte	0x03, 0x50
        /*002a*/ 	.short	0x0000


	//----- nvinfo : EIATTR_MAXREG_COUNT
	.align		4
        /*002c*/ 	.byte	0x03, 0x1b
        /*002e*/ 	.short	0x00ff


	//----- nvinfo : EIATTR_MERCURY_ISA_VERSION
	.align		4
        /*0030*/ 	.byte	0x03, 0x5f
        /*0032*/ 	.short	0x0101


	//----- nvinfo : EIATTR_VRC_CTA_INIT_COUNT
	.align		4
        /*0034*/ 	.byte	0x02, 0x4a
	.zero		1
	.zero		1


	//----- nvinfo : EIATTR_EXIT_INSTR_OFFSETS
	.align		4
        /*0038*/ 	.byte	0x04, 0x1c
        /*003a*/ 	.short	(.L_71 - .L_70)


	//   ....[0]....
.L_70:
        /*003c*/ 	.word	0x00000070


	//   ....[1]....
        /*0040*/ 	.word	0x000000e0


	//----- nvinfo : EIATTR_CBANK_PARAM_SIZE
	.align		4
.L_71:
        /*0044*/ 	.byte	0x03, 0x19
        /*0046*/ 	.short	0x000c


	//----- nvinfo : EIATTR_PARAM_CBANK
	.align		4
        /*0048*/ 	.byte	0x04, 0x0a
        /*004a*/ 	.short	(.L_73 - .L_72)
	.align		4
.L_72:
        /*004c*/ 	.word	index@(.nv.constant0._Z10scaleArrayPfi)
        /*0050*/ 	.short	0x0380
        /*0052*/ 	.short	0x000c


	//----- nvinfo : EIATTR_SW_WAR
	.align		4
.L_73:
        /*0054*/ 	.byte	0x04, 0x36
        /*0056*/ 	.short	(.L_75 - .L_74)
.L_74:
        /*0058*/ 	.word	0x00000008
.L_75:


//--------------------- .nv.callgraph             --------------------------
	.section	.nv.callgraph,"",@"SHT_CUDA_CALLGRAPH"
	.align	4
	.sectionentsize	8
	.align		4
        /*0000*/ 	.word	0x00000000
	.align		4
        /*0004*/ 	.word	0xffffffff
	.align		4
        /*0008*/ 	.word	0x00000000
	.align		4
        /*000c*/ 	.word	0xfffffffe
	.align		4
        /*0010*/ 	.word	0x00000000
	.align		4
        /*0014*/ 	.word	0xfffffffd
	.align		4
        /*0018*/ 	.word	0x00000000
	.align		4
        /*001c*/ 	.word	0xfffffffc


//--------------------- .text._Z17outOfBoundsKernelPfi --------------------------
	.section	.text._Z17outOfBoundsKernelPfi,"ax",@progbits
	.align	128
        .global         _Z17outOfBoundsKernelPfi
        .type           _Z17outOfBoundsKernelPfi,@function
        .size           _Z17outOfBoundsKernelPfi,(.L_x_32 - _Z17outOfBoundsKernelPfi)
        .other          _Z17outOfBoundsKernelPfi,@"STO_CUDA_ENTRY STV_DEFAULT"
_Z17outOfBoundsKernelPfi:
.text._Z17outOfBoundsKernelPfi:
[----:B------:R-:W-:Y:S01]  /*0000*/  LDC R1, c[0x0][0x37c] ;  /* 0x0000df00ff017b82 */ /* 0x000fe20000000800 */
[----:B------:R-:W0:Y:S07]  /*0010*/  S2R R5, SR_TID.X ;  /* 0x0000000000057919 */ /* 0x000e2e0000002100 */
[----:B------:R-:W0:Y:S01]  /*0020*/  S2UR UR6, SR_CTAID.X ;  /* 0x00000000000679c3 */ /* 0x000e220000002500 */
[----:B------:R-:W1:Y:S07]  /*0030*/  LDCU.64 UR4, c[0x0][0x358] ;  /* 0x00006b00ff0477ac */ /* 0x000e6e0008000a00 */
[----:B------:R-:W0:Y:S08]  /*0040*/  LDC R0, c[0x0][0x360] ;  /* 0x0000d800ff007b82 */ /* 0x000e300000000800 */
[----:B------:R-:W2:Y:S08]  /*0050*/  LDC R7, c[0x0][0x388] ;  /* 0x0000e200ff077b82 */ /* 0x000eb00000000800 */
[----:B------:R-:W3:Y:S01]  /*0060*/  LDC.64 R2, c[0x0][0x380] ;  /* 0x0000e000ff027b82 */ /* 0x000ee20000000a00 */
[----:B0-----:R-:W-:-:S05]  /*0070*/  IMAD R0, R0, UR6, R5 ;  /* 0x0000000600007c24 */ /* 0x001fca000f8e0205 */
[----:B--2---:R-:W-:Y:S01]  /*0080*/  IADD3 R5, PT, PT, R0, 0x64, R7 ;  /* 0x0000006400057810 */ /* 0x004fe20007ffe007 */
[----:B------:R-:W-:-:S04]  /*0090*/  HFMA2 R7, -RZ, RZ, 3.078125, 0 ;  /* 0x42280000ff077431 */ /* 0x000fc800000001ff */
[----:B---3--:R-:W-:-:S05]  /*00a0*/  IMAD.WIDE R2, R5, 0x4, R2 ;  /* 0x0000000405027825 */ /* 0x008fca00078e0202 */
[----:B-1----:R-:W-:Y:S01]  /*00b0*/  STG.E desc[UR4][R2.64], R7 ;  /* 0x0000000702007986 */ /* 0x002fe2000c101904 */
[----:B------:R-:W-:Y:S05]  /*00c0*/  EXIT ;  /* 0x000000000000794d */ /* 0x000fea0003800000 */
.L_x_0:
[----:B------:R-:W-:-:S00]  /*00d0*/  BRA `(.L_x_0) ;  /* 0xfffffffc00fc7947 */ /* 0x000fc0000383ffff */
[----:B------:R-:W-:-:S00]  /*00e0*/  NOP ;  /* 0x0000000000007918 */ /* 0x000fc00000000000 */
        /* <DEDUP_REMOVED lines=9> */
.L_x_32:


//--------------------- .text._Z19computeSeriesKernelPyi --------------------------
	.section	.text._Z19computeSeriesKernelPyi,"ax",@progbits
	.align	128
        .global         _Z19computeSeriesKernelPyi
        .type           _Z19computeSeriesKernelPyi,@function
        .size           _Z19computeSeriesKernelPyi,(.L_x_31 - _Z19computeSeriesKernelPyi)
        .other          _Z19computeSeriesKernelPyi,@"STO_CUDA_ENTRY STV_DEFAULT"
_Z19computeSeriesKernelPyi:
.text._Z19computeSeriesKernelPyi:
[----:B------:R-:W-:Y:S01]  /*0000*/  LDC R1, c[0x0][0x37c] ;  /* 0x0000df00ff017b82 */ /* 0x000fe20000000800 */
[----:B------:R-:W0:Y:S07]  /*0010*/  S2R R9, SR_TID.X ;  /* 0x0000000000097919 */ /* 0x000e2e0000002100 */
[----:B------:R-:W0:Y:S01]  /*0020*/  S2UR UR8, SR_CTAID.X ;  /* 0x00000000000879c3 */ /* 0x000e220000002500 */
[----:B------:R-:W1:Y:S01]  /*0030*/  LDCU UR10, c[0x0][0x388] ;  /* 0x00007100ff0a77ac */ /* 0x000e620008000800 */
[----:B------:R-:W-:Y:S01]  /*0040*/  BSSY.RECONVERGENT B0, `(.L_x_1) ;  /* 0x00000b0000007945 */ /* 0x000fe20003800200 */
[----:B------:R-:W-:Y:S01]  /*0050*/  IMAD.MOV.U32 R8, RZ, RZ, RZ ;  /* 0x000000ffff087224 */ /* 0x000fe200078e00ff */
[----:B------:R-:W2:Y:S01]  /*0060*/  LDCU.64 UR6, c[0x0][0x358] ;  /* 0x00006b00ff0677ac */ /* 0x000ea20008000a00 */
[----:B------:R-:W-:-:S03]  /*0070*/  IMAD.MOV.U32 R17, RZ, RZ, RZ ;  /* 0x000000ffff117224 */ /* 0x000fc600078e00ff */
[----:B------:R-:W0:Y:S01]  /*0080*/  LDC R10, c[0x0][0x360] ;  /* 0x0000d800ff0a7b82 */ /* 0x000e220000000800 */
[----:B------:R-:W3:Y:S01]  /*0090*/  LDCU UR9, c[0x0][0x370] ;  /* 0x00006e00ff0977ac */ /* 0x000ee20008000800 */
[----:B0-----:R-:W-:-:S05]  /*00a0*/  IMAD R15, R10, UR8, R9 ;  /* 0x000000080a0f7c24 */ /* 0x001fca000f8e0209 */
[----:B-1----:R-:W-:-:S13]  /*00b0*/  ISETP.GE.AND P0, PT, R15, UR10, PT ;  /* 0x0000000a0f007c0c */ /* 0x002fda000bf06270 */
[----:B--23--:R-:W-:Y:S05]  /*00c0*/  @P0 BRA `(.L_x_2) ;  /* 0x00000008009c0947 */ /* 0x00cfea0003800000 */
[----:B------:R-:W-:Y:S01]  /*00d0*/  IMAD R4, R10, UR9, RZ ;  /* 0x000000090a047c24 */ /* 0x000fe2000f8e02ff */
[----:B------:R-:W-:Y:S01]  /*00e0*/  BSSY.RECONVERGENT B1, `(.L_x_3) ;  /* 0x0000088000017945 */ /* 0x000fe20003800200 */
[----:B------:R-:W-:Y:S01]  /*00f0*/  I2FP.F32.S32 R13, UR10 ;  /* 0x0000000a000d7c45 */ /* 0x000fe20008201400 */
[----:B------:R-:W-:Y:S01]  /*0100*/  IMAD.MOV.U32 R8, RZ, RZ, RZ ;  /* 0x000000ffff087224 */ /* 0x000fe200078e00ff */
[----:B------:R-:W0:Y:S01]  /*0110*/  I2F.U32.RP R6, R4 ;  /* 0x0000000400067306 */ /* 0x000e220000209000 */
[C---:B------:R-:W-:Y:S01]  /*0120*/  IMAD.IADD R7, R4.reuse, 0x1, R15 ;  /* 0x0000000104077824 */ /* 0x040fe200078e020f */
[----:B------:R-:W-:Y:S01]  /*0130*/  ISETP.NE.U32.AND P2, PT, R4, RZ, PT ;  /* 0x000000ff0400720c */ /* 0x000fe20003f45070 */
[----:B------:R-:W-:Y:S02]  /*0140*/  IMAD.MOV R11, RZ, RZ, -R4 ;  /* 0x000000ffff0b7224 */ /* 0x000fe400078e0a04 */
[----:B------:R-:W-:Y:S01]  /*0150*/  IMAD.MOV.U32 R17, RZ, RZ, RZ ;  /* 0x000000ffff117224 */ /* 0x000fe200078e00ff */
[----:B------:R-:W-:-:S02]  /*0160*/  ISETP.GE.AND P0, PT, R7, UR10, PT ;  /* 0x0000000a07007c0c */ /* 0x000fc4000bf06270 */
[----:B------:R-:W-:Y:S02]  /*0170*/  VIMNMX R0, PT, PT, R7, UR10, !PT ;  /* 0x0000000a07007c48 */ /* 0x000fe4000ffe0100 */
[----:B------:R-:W-:Y:S01]  /*0180*/  SEL R5, RZ, 0x1, P0 ;  /* 0x00000001ff057807 */ /* 0x000fe20000000000 */
[----:B0-----:R-:W0:Y:S02]  /*0190*/  MUFU.RCP R6, R6 ;  /* 0x0000000600067308 */ /* 0x001e240000001000 */
[----:B0-----:R-:W-:-:S06]  /*01a0*/  IADD3 R2, PT, PT, R6, 0xffffffe, RZ ;  /* 0x0ffffffe06027810 */ /* 0x001fcc0007ffe0ff */
[----:B------:R0:W1:Y:S02]  /*01b0*/  F2I.FTZ.U32.TRUNC.NTZ R3, R2 ;  /* 0x0000000200037305 */ /* 0x000064000021f000 */
[----:B0-----:R-:W-:Y:S02]  /*01c0*/  HFMA2 R2, -RZ, RZ, 0, 0 ;  /* 0x00000000ff027431 */ /* 0x001fe400000001ff */
[----:B-1----:R-:W-:-:S04]  /*01d0*/  IMAD R11, R11, R3, RZ ;  /* 0x000000030b0b7224 */ /* 0x002fc800078e02ff */
[----:B------:R-:W-:Y:S01]  /*01e0*/  IMAD.HI.U32 R6, R3, R11, R2 ;  /* 0x0000000b03067227 */ /* 0x000fe200078e0002 */
[----:B------:R-:W-:-:S05]  /*01f0*/  IADD3 R3, PT, PT, R0, -R7, -R5 ;  /* 0x8000000700037210 */ /* 0x000fca0007ffe805 */
[----:B------:R-:W-:-:S04]  /*0200*/  IMAD.HI.U32 R6, R6, R3, RZ ;  /* 0x0000000306067227 */ /* 0x000fc800078e00ff */
[----:B------:R-:W-:-:S04]  /*0210*/  IMAD.MOV R0, RZ, RZ, -R6 ;  /* 0x000000ffff007224 */ /* 0x000fc800078e0a06 */
[----:B------:R-:W-:-:S05]  /*0220*/  IMAD R3, R4, R0, R3 ;  /* 0x0000000004037224 */ /* 0x000fca00078e0203 */
[----:B------:R-:W-:-:S13]  /*0230*/  ISETP.GE.U32.AND P0, PT, R3, R4, PT ;  /* 0x000000040300720c */ /* 0x000fda0003f06070 */
[----:B------:R-:W-:Y:S01]  /*0240*/  @P0 IMAD.IADD R3, R3, 0x1, -R4 ;  /* 0x0000000103030824 */ /* 0x000fe200078e0a04 */
[----:B------:R-:W-:-:S04]  /*0250*/  @P0 IADD3 R6, PT, PT, R6, 0x1, RZ ;  /* 0x0000000106060810 */ /* 0x000fc80007ffe0ff */
[----:B------:R-:W-:-:S13]  /*0260*/  ISETP.GE.U32.AND P1, PT, R3, R4, PT ;  /* 0x000000040300720c */ /* 0x000fda0003f26070 */
[----:B------:R-:W-:Y:S01]  /*0270*/  @P1 VIADD R6, R6, 0x1 ;  /* 0x0000000106061836 */ /* 0x000fe20000000000 */
[----:B------:R-:W-:-:S05]  /*0280*/  @!P2 LOP3.LUT R6, RZ, R4, RZ, 0x33, !PT ;  /* 0x00000004ff06a212 */ /* 0x000fca00078e33ff */
[----:B------:R-:W-:-:S05]  /*0290*/  IMAD.IADD R5, R5, 0x1, R6 ;  /* 0x0000000105057824 */ /* 0x000fca00078e0206 */
[C---:B------:R-:W-:Y:S02]  /*02a0*/  ISETP.GE.U32.AND P0, PT, R5.reuse, 0x3, PT ;  /* 0x000000030500780c */ /* 0x040fe40003f06070 */
[----:B------:R-:W-:-:S04]  /*02b0*/  IADD3 R5, PT, PT, R5, 0x1, RZ ;  /* 0x0000000105057810 */ /* 0x000fc80007ffe0ff */
[----:B------:R-:W-:-:S07]  /*02c0*/  LOP3.LUT R6, R5, 0x3, RZ, 0xc0, !PT ;  /* 0x0000000305067812 */ /* 0x000fce00078ec0ff */
[----:B------:R-:W-:Y:S05]  /*02d0*/  @!P0 BRA `(.L_x_4) ;  /* 0x0000000400a08947 */ /* 0x000fea0003800000 */
[----:B------:R-:W-:Y:S01]  /*02e0*/  ULEA UR4, UR9, UR8, 0x1 ;  /* 0x0000000809047291 */ /* 0x000fe2000f8e08ff */
[----:B------:R-:W-:Y:S01]  /*02f0*/  LOP3.LUT R5, R5, 0xfffffffc, RZ, 0xc0, !PT ;  /* 0xfffffffc05057812 */ /* 0x000fe200078ec0ff */
[----:B------:R-:W-:Y:S01]  /*0300*/  UIMAD UR5, UR9, 0x3, UR8 ;  /* 0x00000003090578a4 */ /* 0x000fe2000f8e0208 */
[----:B------:R-:W-:Y:S01]  /*0310*/  MOV R8, RZ ;  /* 0x000000ff00087202 */ /* 0x000fe20000000f00 */
[----:B------:R-:W-:Y:S02]  /*0320*/  IMAD.MOV.U32 R17, RZ, RZ, RZ ;  /* 0x000000ffff117224 */ /* 0x000fe400078e00ff */
[C-C-:B------:R-:W-:Y:S02]  /*0330*/  IMAD R11, R10.reuse, UR4, R9.reuse ;  /* 0x000000040a0b7c24 */ /* 0x140fe4000f8e0209 */
[----:B------:R-:W-:Y:S02]  /*0340*/  IMAD R9, R10, UR5, R9 ;  /* 0x000000050a097c24 */ /* 0x000fe4000f8e0209 */
[----:B------:R-:W-:-:S07]  /*0350*/  IMAD.MOV R5, RZ, RZ, -R5 ;  /* 0x000000ffff057224 */ /* 0x000fce00078e0a05 */
.L_x_13:
[----:B------:R-:W0:Y:S01]  /*0360*/  MUFU.RCP R2, R13 ;  /* 0x0000000d00027308 */ /* 0x000e220000001000 */
[----:B------:R-:W-:Y:S01]  /*0370*/  I2FP.F32.S32 R0, R15 ;  /* 0x0000000f00007245 */ /* 0x000fe20000201400 */
[----:B------:R-:W-:Y:S06]  /*0380*/  BSSY.RECONVERGENT B2, `(.L_x_5) ;  /* 0x000000c000027945 */ /* 0x000fec0003800200 */
[----:B------:R-:W1:Y:S01]  /*0390*/  FCHK P0, R0, R13 ;  /* 0x0000000d00007302 */ /* 0x000e620000000000 */
[----:B0-----:R-:W-:-:S04]  /*03a0*/  FFMA R3, -R13, R2, 1 ;  /* 0x3f8000000d037423 */ /* 0x001fc80000000102 */
[----:B------:R-:W-:-:S04]  /*03b0*/  FFMA R3, R2, R3, R2 ;  /* 0x0000000302037223 */ /* 0x000fc80000000002 */
[----:B------:R-:W-:-:S04]  /*03c0*/  FFMA R2, R0, R3, RZ ;  /* 0x0000000300027223 */ /* 0x000fc800000000ff */
[----:B------:R-:W-:-:S04]  /*03d0*/  FFMA R10, -R13, R2, R0 ;  /* 0x000000020d0a7223 */ /* 0x000fc80000000100 */
[----:B------:R-:W-:Y:S01]  /*03e0*/  FFMA R2, R3, R10, R2 ;  /* 0x0000000a03027223 */ /* 0x000fe20000000002 */
[----:B-1----:R-:W-:Y:S06]  /*03f0*/  @!P0 BRA `(.L_x_6) ;  /* 0x0000000000108947 */ /* 0x002fec0003800000 */
[----:B------:R-:W-:Y:S02]  /*0400*/  MOV R3, R13 ;  /* 0x0000000d00037202 */ /* 0x000fe40000000f00 */
[----:B------:R-:W-:-:S07]  /*0410*/  MOV R2, 0x430 ;  /* 0x0000043000027802 */ /* 0x000fce0000000f00 */
[----:B------:R-:W-:Y:S05]  /*0420*/  CALL.REL.NOINC `($__internal_0_$__cuda_sm3x_div_rn_noftz_f32_slowpath) ;  /* 0x0000000400d87944 */ /* 0x000fea0003c00000 */
[----:B------:R-:W-:-:S07]  /*0430*/  IMAD.MOV.U32 R2, RZ, RZ, R0 ;  /* 0x000000ffff027224 */ /* 0x000fce00078e0000 */
.L_x_6:
[----:B------:R-:W-:Y:S05]  /*0440*/  BSYNC.RECONVERGENT B2 ;  /* 0x0000000000027941 */ /* 0x000fea0003800200 */
.L_x_5:
[----:B------:R-:W0:Y:S01]  /*0450*/  MUFU.RCP R0, R13 ;  /* 0x0000000d00007308 */ /* 0x000e220000001000 */
[C---:B------:R-:W-:Y:S01]  /*0460*/  FADD R3, R2.reuse, R2 ;  /* 0x0000000202037221 */ /* 0x040fe20000000000 */
[----:B------:R-:W-:Y:S01]  /*0470*/  I2FP.F32.S32 R10, R7 ;  /* 0x00000007000a7245 */ /* 0x000fe20000201400 */
[----:B------:R-:W-:Y:S02]  /*0480*/  BSSY.RECONVERGENT B2, `(.L_x_7) ;  /* 0x0000011000027945 */ /* 0x000fe40003800200 */
[----:B------:R-:W-:-:S03]  /*0490*/  FFMA R3, R2, R2, R3 ;  /* 0x0000000202037223 */ /* 0x000fc60000000003 */
[----:B------:R-:W-:Y:S01]  /*04a0*/  FCHK P0, R10, R13 ;  /* 0x0000000d0a007302 */ /* 0x000fe20000000000 */
[----:B------:R-:W-:-:S04]  /*04b0*/  FADD R3, R3, 1 ;  /* 0x3f80000003037421 */ /* 0x000fc80000000000 */
[----:B------:R-:W-:Y:S01]  /*04c0*/  FMUL R3, R3, 1000 ;  /* 0x447a000003037820 */ /* 0x000fe20000400000 */
[----:B0-----:R-:W-:-:S03]  /*04d0*/  FFMA R21, -R13, R0, 1 ;  /* 0x3f8000000d157423 */ /* 0x001fc60000000100 */
[----:B------:R-:W0:Y:S01]  /*04e0*/  F2I.TRUNC.NTZ R19, R3 ;  /* 0x0000000300137305 */ /* 0x000e22000020f100 */
[----:B------:R-:W-:-:S04]  /*04f0*/  FFMA R0, R0, R21, R0 ;  /* 0x0000001500007223 */ /* 0x000fc80000000000 */
[----:B------:R-:W-:-:S04]  /*0500*/  FFMA R2, R0, R10, RZ ;  /* 0x0000000a00027223 */ /* 0x000fc800000000ff */
[----:B------:R-:W-:-:S04]  /*0510*/  FFMA R21, -R13, R2, R10 ;  /* 0x000000020d157223 */ /* 0x000fc8000000010a */
[----:B------:R-:W-:Y:S01]  /*0520*/  FFMA R0, R0, R21, R2 ;  /* 0x0000001500007223 */ /* 0x000fe20000000002 */
[----:B0-----:R-:W-:Y:S01]  /*0530*/  SHF.R.S32.HI R14, RZ, 0x1f, R19 ;  /* 0x0000001fff0e7819 */ /* 0x001fe20000011413 */
[----:B------:R-:W-:Y:S06]  /*0540*/  @!P0 BRA `(.L_x_8) ;  /* 0x0000000000108947 */ /* 0x000fec0003800000 */
[----:B------:R-:W-:Y:S01]  /*0550*/  IMAD.MOV.U32 R0, RZ, RZ, R10 ;  /* 0x000000ffff007224 */ /* 0x000fe200078e000a */
[----:B------:R-:W-:Y:S02]  /*0560*/  MOV R3, R13 ;  /* 0x0000000d00037202 */ /* 0x000fe40000000f00 */
[----:B------:R-:W-:-:S07]  /*0570*/  MOV R2, 0x590 ;  /* 0x0000059000027802 */ /* 0x000fce0000000f00 */
[----:B------:R-:W-:Y:S05]  /*0580*/  CALL.REL.NOINC `($__internal_0_$__cuda_sm3x_div_rn_noftz_f32_slowpath) ;  /* 0x0000000400807944 */ /* 0x000fea0003c00000 */
.L_x_8:
[----:B------:R-:W-:Y:S05]  /*0590*/  BSYNC.RECONVERGENT B2 ;  /* 0x0000000000027941 */ /* 0x000fea0003800200 */
.L_x_7:
[C---:B------:R-:W-:Y:S01]  /*05a0*/  FADD R3, R0.reuse, R0 ;  /* 0x0000000000037221 */ /* 0x040fe20000000000 */
[----:B------:R-:W0:Y:S01]  /*05b0*/  MUFU.RCP R2, R13 ;  /* 0x0000000d00027308 */ /* 0x000e220000001000 */
[----:B------:R-:W-:Y:S01]  /*05c0*/  I2FP.F32.S32 R12, R11 ;  /* 0x0000000b000c7245 */ /* 0x000fe20000201400 */
[----:B------:R-:W-:Y:S01]  /*05d0*/  BSSY.RECONVERGENT B2, `(.L_x_9) ;  /* 0x0000014000027945 */ /* 0x000fe20003800200 */
[----:B------:R-:W-:Y:S01]  /*05e0*/  FFMA R3, R0, R0, R3 ;  /* 0x0000000000037223 */ /* 0x000fe20000000003 */
[----:B------:R-:W-:-:S03]  /*05f0*/  IADD3 R15, PT, PT, R4, R15, R4 ;  /* 0x0000000f040f7210 */ /* 0x000fc60007ffe004 */
[----:B------:R-:W-:Y:S01]  /*0600*/  FADD R3, R3, 1 ;  /* 0x3f80000003037421 */ /* 0x000fe20000000000 */
[----:B------:R-:W-:Y:S03]  /*0610*/  FCHK P0, R12, R13 ;  /* 0x0000000d0c007302 */ /* 0x000fe60000000000 */
[----:B------:R-:W-:-:S06]  /*0620*/  FMUL R3, R3, 1000 ;  /* 0x447a000003037820 */ /* 0x000fcc0000400000 */
[----:B------:R-:W1:Y:S01]  /*0630*/  F2I.TRUNC.NTZ R3, R3 ;  /* 0x0000000300037305 */ /* 0x000e62000020f100 */
[----:B0-----:R-:W-:-:S04]  /*0640*/  FFMA R21, -R13, R2, 1 ;  /* 0x3f8000000d157423 */ /* 0x001fc80000000102 */
[----:B------:R-:W-:-:S04]  /*0650*/  FFMA R0, R2, R21, R2 ;  /* 0x0000001502007223 */ /* 0x000fc80000000002 */
[----:B------:R-:W-:-:S04]  /*0660*/  FFMA R21, R0, R12, RZ ;  /* 0x0000000c00157223 */ /* 0x000fc800000000ff */
[----:B------:R-:W-:Y:S01]  /*0670*/  FFMA R2, -R13, R21, R12 ;  /* 0x000000150d027223 */ /* 0x000fe2000000010c */
[----:B-1----:R-:W-:Y:S02]  /*0680*/  IADD3 R8, P1, P2, R3, R8, R19 ;  /* 0x0000000803087210 */ /* 0x002fe40007a3e013 */
[----:B------:R-:W-:Y:S01]  /*0690*/  SHF.R.S32.HI R10, RZ, 0x1f, R3 ;  /* 0x0000001fff0a7819 */ /* 0x000fe20000011403 */
[----:B------:R-:W-:-:S03]  /*06a0*/  FFMA R0, R0, R2, R21 ;  /* 0x0000000200007223 */ /* 0x000fc60000000015 */
[----:B------:R-:W-:Y:S01]  /*06b0*/  IADD3.X R17, PT, PT, R10, R17, R14, P1, P2 ;  /* 0x000000110a117210 */ /* 0x000fe20000fe440e */
[----:B------:R-:W-:Y:S06]  /*06c0*/  @!P0 BRA `(.L_x_10) ;  /* 0x0000000000108947 */ /* 0x000fec0003800000 */
[----:B------:R-:W-:Y:S01]  /*06d0*/  IMAD.MOV.U32 R0, RZ, RZ, R12 ;  /* 0x000000ffff007224 */ /* 0x000fe200078e000c */
[----:B------:R-:W-:Y:S01]  /*06e0*/  MOV R2, 0x710 ;  /* 0x0000071000027802 */ /* 0x000fe20000000f00 */
[----:B------:R-:W-:-:S07]  /*06f0*/  IMAD.MOV.U32 R3, RZ, RZ, R13 ;  /* 0x000000ffff037224 */ /* 0x000fce00078e000d */
[----:B------:R-:W-:Y:S05]  /*0700*/  CALL.REL.NOINC `($__internal_0_$__cuda_sm3x_div_rn_noftz_f32_slowpath) ;  /* 0x0000000400207944 */ /* 0x000fea0003c00000 */
.L_x_10:
[----:B------:R-:W-:Y:S05]  /*0710*/  BSYNC.RECONVERGENT B2 ;  /* 0x0000000000027941 */ /* 0x000fea0003800200 */
.L_x_9:
        /* <DEDUP_REMOVED lines=16> */
[----:B------:R-:W-:Y:S01]  /*0820*/  MOV R0, R10 ;  /* 0x0000000a00007202 */ /* 0x000fe20000000f00 */
[----:B------:R-:W-:Y:S01]  /*0830*/  IMAD.MOV.U32 R3, RZ, RZ, R13 ;  /* 0x000000ffff037224 */ /* 0x000fe200078e000d */
[----:B------:R-:W-:-:S07]  /*0840*/  MOV R2, 0x860 ;  /* 0x0000086000027802 */ /* 0x000fce0000000f00 */
[----:B------:R-:W-:Y:S05]  /*0850*/  CALL.REL.NOINC `($__internal_0_$__cuda_sm3x_div_rn_noftz_f32_slowpath) ;  /* 0x0000000000cc7944 */ /* 0x000fea0003c00000 */
.L_x_12:
[----:B------:R-:W-:Y:S05]  /*0860*/  BSYNC.RECONVERGENT B2 ;  /* 0x0000000000027941 */ /* 0x000fea0003800200 */
.L_x_11:
[----:B------:R-:W-:Y:S01]  /*0870*/  FADD R3, R0, R0 ;  /* 0x0000000000037221 */ /* 0x000fe20000000000 */
[----:B------:R-:W-:Y:S01]  /*0880*/  VIADD R5, R5, 0x4 ;  /* 0x0000000405057836 */ /* 0x000fe20000000000 */
[C---:B------:R-:W-:Y:S01]  /*0890*/  IADD3 R15, PT, PT, R4.reuse, R15, R4 ;  /* 0x0000000f040f7210 */ /* 0x040fe20007ffe004 */
[----:B------:R-:W-:Y:S02]  /*08a0*/  IMAD R9, R4, 0x4, R9 ;  /* 0x0000000404097824 */ /* 0x000fe400078e0209 */
[----:B------:R-:W-:Y:S01]  /*08b0*/  FFMA R3, R0, R0, R3 ;  /* 0x0000000000037223 */ /* 0x000fe20000000003 */
[C---:B------:R-:W-:Y:S01]  /*08c0*/  LEA R11, R4.reuse, R11, 0x2 ;  /* 0x0000000b040b7211 */ /* 0x040fe200078e10ff */
[----:B------:R-:W-:Y:S01]  /*08d0*/  IMAD R7, R4, 0x4, R7 ;  /* 0x0000000404077824 */ /* 0x000fe200078e0207 */
[----:B------:R-:W-:Y:S01]  /*08e0*/  ISETP.NE.AND P0, PT, R5, RZ, PT ;  /* 0x000000ff0500720c */ /* 0x000fe20003f05270 */
[----:B------:R-:W-:-:S04]  /*08f0*/  FADD R3, R3, 1 ;  /* 0x3f80000003037421 */ /* 0x000fc80000000000 */
[----:B------:R-:W-:-:S06]  /*0900*/  FMUL R3, R3, 1000 ;  /* 0x447a000003037820 */ /* 0x000fcc0000400000 */
[----:B------:R-:W0:Y:S02]  /*0910*/  F2I.TRUNC.NTZ R3, R3 ;  /* 0x0000000300037305 */ /* 0x000e24000020f100 */
[----:B0-----:R-:W-:Y:S02]  /*0920*/  IADD3 R8, P1, P2, R3, R8, R19 ;  /* 0x0000000803087210 */ /* 0x001fe40007a3e013 */
[----:B------:R-:W-:-:S04]  /*0930*/  SHF.R.S32.HI R0, RZ, 0x1f, R3 ;  /* 0x0000001fff007819 */ /* 0x000fc80000011403 */
[----:B------:R-:W-:Y:S01]  /*0940*/  IADD3.X R17, PT, PT, R0, R17, R14, P1, P2 ;  /* 0x0000001100117210 */ /* 0x000fe20000fe440e */
[----:B------:R-:W-:Y:S06]  /*0950*/  @P0 BRA `(.L_x_13) ;  /* 0xfffffff800800947 */ /* 0x000fec000383ffff */
.L_x_4:
[----:B------:R-:W-:Y:S05]  /*0960*/  BSYNC.RECONVERGENT B1 ;  /* 0x0000000000017941 */ /* 0x000fea0003800200 */
.L_x_3:
[----:B------:R-:W-:-:S13]  /*0970*/  ISETP.NE.AND P0, PT, R6, RZ, PT ;  /* 0x000000ff0600720c */ /* 0x000fda0003f05270 */
[----:B------:R-:W-:Y:S05]  /*0980*/  @!P0 BRA `(.L_x_2) ;  /* 0x00000000006c8947 */ /* 0x000fea0003800000 */
[----:B------:R-:W-:-:S07]  /*0990*/  IADD3 R6, PT, PT, -R6, RZ, RZ ;  /* 0x000000ff06067210 */ /* 0x000fce0007ffe1ff */
.L_x_16:
        /* <DEDUP_REMOVED lines=10> */
[----:B------:R-:W-:Y:S01]  /*0a40*/  IMAD.MOV.U32 R0, RZ, RZ, R10 ;  /* 0x000000ffff007224 */ /* 0x000fe200078e000a */
[----:B------:R-:W-:Y:S01]  /*0a50*/  MOV R2, 0xa80 ;  /* 0x00000a8000027802 */ /* 0x000fe20000000f00 */
[----:B------:R-:W-:-:S07]  /*0a60*/  IMAD.MOV.U32 R3, RZ, RZ, R13 ;  /* 0x000000ffff037224 */ /* 0x000fce00078e000d */
[----:B------:R-:W-:Y:S05]  /*0a70*/  CALL.REL.NOINC `($__internal_0_$__cuda_sm3x_div_rn_noftz_f32_slowpath) ;  /* 0x0000000000447944 */ /* 0x000fea0003c00000 */
.L_x_15:
[----:B------:R-:W-:Y:S05]  /*0a80*/  BSYNC.RECONVERGENT B1 ;  /* 0x0000000000017941 */ /* 0x000fea0003800200 */
.L_x_14:
[----:B------:R-:W-:Y:S01]  /*0a90*/  FADD R3, R0, R0 ;  /* 0x0000000000037221 */ /* 0x000fe20000000000 */
[----:B------:R-:W-:Y:S01]  /*0aa0*/  IADD3 R6, PT, PT, R6, 0x1, RZ ;  /* 0x0000000106067810 */ /* 0x000fe20007ffe0ff */
[----:B------:R-:W-:Y:S02]  /*0ab0*/  IMAD.IADD R15, R4, 0x1, R15 ;  /* 0x00000001040f7824 */ /* 0x000fe400078e020f */
[----:B------:R-:W-:Y:S01]  /*0ac0*/  FFMA R3, R0, R0, R3 ;  /* 0x0000000000037223 */ /* 0x000fe20000000003 */
[----:B------:R-:W-:-:S03]  /*0ad0*/  ISETP.NE.AND P0, PT, R6, RZ, PT ;  /* 0x000000ff0600720c */ /* 0x000fc60003f05270 */
[----:B------:R-:W-:-:S04]  /*0ae0*/  FADD R3, R3, 1 ;  /* 0x3f80000003037421 */ /* 0x000fc80000000000 */
[----:B------:R-:W-:-:S06]  /*0af0*/  FMUL R3, R3, 1000 ;  /* 0x447a000003037820 */ /* 0x000fcc0000400000 */
[----:B------:R-:W0:Y:S02]  /*0b00*/  F2I.TRUNC.NTZ R3, R3 ;  /* 0x0000000300037305 */ /* 0x000e24000020f100 */
[----:B0-----:R-:W-:-:S04]  /*0b10*/  IADD3 R8, P1, PT, R3, R8, RZ ;  /* 0x0000000803087210 */ /* 0x001fc80007f3e0ff */
[----:B------:R-:W-:Y:S01]  /*0b20*/  LEA.HI.X.SX32 R17, R3, R17, 0x1, P1 ;  /* 0x0000001103117211 */ /* 0x000fe200008f0eff */
[----:B------:R-:W-:Y:S08]  /*0b30*/  @P0 BRA `(.L_x_16) ;  /* 0xfffffffc00980947 */ /* 0x000ff0000383ffff */
.L_x_2:
[----:B------:R-:W-:Y:S05]  /*0b40*/  BSYNC.RECONVERGENT B0 ;  /* 0x0000000000007941 */ /* 0x000fea0003800200 */
.L_x_1:
[----:B------:R-:W0:Y:S01]  /*0b50*/  LDC.64 R2, c[0x0][0x380] ;  /* 0x0000e000ff027b82 */ /* 0x000e220000000a00 */
[----:B------:R-:W-:-:S05]  /*0b60*/  IMAD.MOV.U32 R9, RZ, RZ, R17 ;  /* 0x000000ffff097224 */ /* 0x000fca00078e0011 */
[----:B0-----:R-:W-:Y:S01]  /*0b70*/  REDG.E.ADD.64.STRONG.GPU desc[UR6][R2.64], R8 ;  /* 0x000000080200798e */ /* 0x001fe2000c12e506 */
[----:B------:R-:W-:Y:S05]  /*0b80*/  EXIT ;  /* 0x000000000000794d */ /* 0x000fea0003800000 */
        .weak           $__internal_0_$__cuda_sm3x_div_rn_noftz_f32_slowpath
        .type           $__internal_0_$__cuda_sm3x_div_rn_noftz_f32_slowpath,@function
        .size           $__internal_0_$__cuda_sm3x_div_rn_noftz_f32_slowpath,(.L_x_31 - $__internal_0_$__cuda_sm3x_div_rn_noftz_f32_slowpath)
$__internal_0_$__cuda_sm3x_div_rn_noftz_f32_slowpath:
[----:B------:R-:W-:Y:S01]  /*0b90*/  SHF.R.U32.HI R10, RZ, 0x17, R3 ;  /* 0x00000017ff0a7819 */ /* 0x000fe20000011603 */
[----:B------:R-:W-:Y:S01]  /*0ba0*/  BSSY.RECONVERGENT B3, `(.L_x_17) ;  /* 0x0000062000037945 */ /* 0x000fe20003800200 */
[----:B------:R-:W-:Y:S02]  /*0bb0*/  SHF.R.U32.HI R16, RZ, 0x17, R0 ;  /* 0x00000017ff107819 */ /* 0x000fe40000011600 */
[----:B------:R-:W-:Y:S02]  /*0bc0*/  LOP3.LUT R10, R10, 0xff, RZ, 0xc0, !PT ;  /* 0x000000ff0a0a7812 */ /* 0x000fe400078ec0ff */
[----:B------:R-:W-:Y:S02]  /*0bd0*/  LOP3.LUT R16, R16, 0xff, RZ, 0xc0, !PT ;  /* 0x000000ff10107812 */ /* 0x000fe400078ec0ff */
[----:B------:R-:W-:-:S03]  /*0be0*/  IADD3 R20, PT, PT, R10, -0x1, RZ ;  /* 0xffffffff0a147810 */ /* 0x000fc60007ffe0ff */
[----:B------:R-:W-:Y:S01]  /*0bf0*/  VIADD R18, R16, 0xffffffff ;  /* 0xffffffff10127836 */ /* 0x000fe20000000000 */
[----:B------:R-:W-:-:S04]  /*0c00*/  ISETP.GT.U32.AND P0, PT, R20, 0xfd, PT ;  /* 0x000000fd1400780c */ /* 0x000fc80003f04070 */
[----:B------:R-:W-:-:S13]  /*0c10*/  ISETP.GT.U32.OR P0, PT, R18, 0xfd, P0 ;  /* 0x000000fd1200780c */ /* 0x000fda0000704470 */
[----:B------:R-:W-:Y:S01]  /*0c20*/  @!P0 IMAD.MOV.U32 R12, RZ, RZ, RZ ;  /* 0x000000ffff0c8224 */ /* 0x000fe200078e00ff */
[----:B------:R-:W-:Y:S06]  /*0c30*/  @!P0 BRA `(.L_x_18) ;  /* 0x00000000005c8947 */ /* 0x000fec0003800000 */
[----:B------:R-:W-:Y:S02]  /*0c40*/  FSETP.GTU.FTZ.AND P0, PT, |R0|, +INF , PT ;  /* 0x7f8000000000780b */ /* 0x000fe40003f1c200 */
[----:B------:R-:W-:-:S04]  /*0c50*/  FSETP.GTU.FTZ.AND P1, PT, |R3|, +INF , PT ;  /* 0x7f8000000300780b */ /* 0x000fc80003f3c200 */
[----:B------:R-:W-:-:S13]  /*0c60*/  PLOP3.LUT P0, PT, P0, P1, PT, 0xf8, 0x8f ;  /* 0x00000000008f781c */ /* 0x000fda0000703f70 */
[----:B------:R-:W-:Y:S05]  /*0c70*/  @P0 BRA `(.L_x_19) ;  /* 0x00000004004c0947 */ /* 0x000fea0003800000 */
[----:B------:R-:W-:-:S13]  /*0c80*/  LOP3.LUT P0, RZ, R3, 0x7fffffff, R0, 0xc8, !PT ;  /* 0x7fffffff03ff7812 */ /* 0x000fda000780c800 */
[----:B------:R-:W-:Y:S05]  /*0c90*/  @!P0 BRA `(.L_x_20) ;  /* 0x00000004003c8947 */ /* 0x000fea0003800000 */
[C---:B------:R-:W-:Y:S02]  /*0ca0*/  FSETP.NEU.FTZ.AND P2, PT, |R0|.reuse, +INF , PT ;  /* 0x7f8000000000780b */ /* 0x040fe40003f5d200 */
[----:B------:R-:W-:Y:S02]  /*0cb0*/  FSETP.NEU.FTZ.AND P1, PT, |R3|, +INF , PT ;  /* 0x7f8000000300780b */ /* 0x000fe40003f3d200 */
[----:B------:R-:W-:-:S11]  /*0cc0*/  FSETP.NEU.FTZ.AND P0, PT, |R0|, +INF , PT ;  /* 0x7f8000000000780b */ /* 0x000fd60003f1d200 */
[----:B------:R-:W-:Y:S05]  /*0cd0*/  @!P1 BRA !P2, `(.L_x_20) ;  /* 0x00000004002c9947 */ /* 0x000fea0005000000 */
[----:B------:R-:W-:-:S04]  /*0ce0*/  LOP3.LUT P2, RZ, R0, 0x7fffffff, RZ, 0xc0, !PT ;  /* 0x7fffffff00ff7812 */ /* 0x000fc8000784c0ff */
[----:B------:R-:W-:-:S13]  /*0cf0*/  PLOP3.LUT P1, PT, P1, P2, PT, 0x2f, 0xf2 ;  /* 0x0000000000f2781c */ /* 0x000fda0000f24577 */
[----:B------:R-:W-:Y:S05]  /*0d00*/  @P1 BRA `(.L_x_21) ;  /* 0x0000000400181947 */ /* 0x000fea0003800000 */
[----:B------:R-:W-:-:S04]  /*0d10*/  LOP3.LUT P1, RZ, R3, 0x7fffffff, RZ, 0xc0, !PT ;  /* 0x7fffffff03ff7812 */ /* 0x000fc8000782c0ff */
[----:B------:R-:W-:-:S13]  /*0d20*/  PLOP3.LUT P0, PT, P0, P1, PT, 0x2f, 0xf2 ;  /* 0x0000000000f2781c */ /* 0x000fda0000702577 */
[----:B------:R-:W-:Y:S05]  /*0d30*/  @P0 BRA `(.L_x_22) ;  /* 0x0000000400000947 */ /* 0x000fea0003800000 */
[----:B------:R-:W-:Y:S02]  /*0d40*/  ISETP.GE.AND P0, PT, R18, RZ, PT ;  /* 0x000000ff1200720c */ /* 0x000fe40003f06270 */
[----:B------:R-:W-:-:S11]  /*0d50*/  ISETP.GE.AND P1, PT, R20, RZ, PT ;  /* 0x000000ff1400720c */ /* 0x000fd60003f26270 */
[----:B------:R-:W-:Y:S01]  /*0d60*/  @P0 MOV R12, RZ ;  /* 0x000000ff000c0202 */ /* 0x000fe20000000f00 */
[----:B------:R-:W-:Y:S02]  /*0d70*/  @!P0 IMAD.MOV.U32 R12, RZ, RZ, -0x40 ;  /* 0xffffffc0ff0c8424 */ /* 0x000fe400078e00ff */
[----:B------:R-:W-:Y:S01]  /*0d80*/  @!P0 FFMA R0, R0, 1.84467440737095516160e+19, RZ ;  /* 0x5f80000000008823 */ /* 0x000fe200000000ff */
[----:B------:R-:W-:Y:S01]  /*0d90*/  @!P1 FFMA R3, R3, 1.84467440737095516160e+19, RZ ;  /* 0x5f80000003039823 */ /* 0x000fe200000000ff */
[----:B------:R-:W-:-:S07]  /*0da0*/  @!P1 VIADD R12, R12, 0x40 ;  /* 0x000000400c0c9836 */ /* 0x000fce0000000000 */
.L_x_18:
[----:B------:R-:W-:Y:S01]  /*0db0*/  LEA R18, R10, 0xc0800000, 0x17 ;  /* 0xc08000000a127811 */ /* 0x000fe200078eb8ff */
[----:B------:R-:W-:Y:S01]  /*0dc0*/  VIADD R21, R16, 0xffffff81 ;  /* 0xffffff8110157836 */ /* 0x000fe20000000000 */
[----:B------:R-:W-:Y:S02]  /*0dd0*/  BSSY.RECONVERGENT B4, `(.L_x_23) ;  /* 0x0000035000047945 */ /* 0x000fe40003800200 */
[----:B------:R-:W-:Y:S01]  /*0de0*/  IADD3 R18, PT, PT, -R18, R3, RZ ;  /* 0x0000000312127210 */ /* 0x000fe20007ffe1ff */
[C---:B------:R-:W-:Y:S01]  /*0df0*/  IMAD R0, R21.reuse, -0x800000, R0 ;  /* 0xff80000015007824 */ /* 0x040fe200078e0200 */
[----:B------:R-:W-:Y:S02]  /*0e00*/  IADD3 R21, PT, PT, R21, 0x7f, -R10 ;  /* 0x0000007f15157810 */ /* 0x000fe40007ffe80a */
[----:B------:R-:W0:Y:S01]  /*0e10*/  MUFU.RCP R20, R18 ;  /* 0x0000001200147308 */ /* 0x000e220000001000 */
[----:B------:R-:W-:Y:S02]  /*0e20*/  FADD.FTZ R23, -R18, -RZ ;  /* 0x800000ff12177221 */ /* 0x000fe40000010100 */
[----:B------:R-:W-:-:S02]  /*0e30*/  IMAD.IADD R21, R21, 0x1, R12 ;  /* 0x0000000115157824 */ /* 0x000fc400078e020c */
[----:B0-----:R-:W-:-:S04]  /*0e40*/  FFMA R3, R20, R23, 1 ;  /* 0x3f80000014037423 */ /* 0x001fc80000000017 */
[----:B------:R-:W-:-:S04]  /*0e50*/  FFMA R3, R20, R3, R20 ;  /* 0x0000000314037223 */ /* 0x000fc80000000014 */
[----:B------:R-:W-:-:S04]  /*0e60*/  FFMA R16, R0, R3, RZ ;  /* 0x0000000300107223 */ /* 0x000fc800000000ff */
[----:B------:R-:W-:-:S04]  /*0e70*/  FFMA R20, R23, R16, R0 ;  /* 0x0000001017147223 */ /* 0x000fc80000000000 */
[----:B------:R-:W-:-:S04]  /*0e80*/  FFMA R16, R3, R20, R16 ;  /* 0x0000001403107223 */ /* 0x000fc80000000010 */
[----:B------:R-:W-:-:S04]  /*0e90*/  FFMA R23, R23, R16, R0 ;  /* 0x0000001017177223 */ /* 0x000fc80000000000 */
[----:B------:R-:W-:-:S05]  /*0ea0*/  FFMA R0, R3, R23, R16 ;  /* 0x0000001703007223 */ /* 0x000fca0000000010 */
[----:B------:R-:W-:-:S04]  /*0eb0*/  SHF.R.U32.HI R10, RZ, 0x17, R0 ;  /* 0x00000017ff0a7819 */ /* 0x000fc80000011600 */
[----:B------:R-:W-:-:S04]  /*0ec0*/  LOP3.LUT R10, R10, 0xff, RZ, 0xc0, !PT ;  /* 0x000000ff0a0a7812 */ /* 0x000fc800078ec0ff */
[----:B------:R-:W-:-:S05]  /*0ed0*/  IADD3 R10, PT, PT, R10, R21, RZ ;  /* 0x000000150a0a7210 */ /* 0x000fca0007ffe0ff */
[----:B------:R-:W-:-:S05]  /*0ee0*/  VIADD R12, R10, 0xffffffff ;  /* 0xffffffff0a0c7836 */ /* 0x000fca0000000000 */
[----:B------:R-:W-:-:S13]  /*0ef0*/  ISETP.GE.U32.AND P0, PT, R12, 0xfe, PT ;  /* 0x000000fe0c00780c */ /* 0x000fda0003f06070 */
[----:B------:R-:W-:Y:S05]  /*0f00*/  @!P0 BRA `(.L_x_24) ;  /* 0x0000000000808947 */ /* 0x000fea0003800000 */
[----:B------:R-:W-:-:S13]  /*0f10*/  ISETP.GT.AND P0, PT, R10, 0xfe, PT ;  /* 0x000000fe0a00780c */ /* 0x000fda0003f04270 */
[----:B------:R-:W-:Y:S05]  /*0f20*/  @P0 BRA `(.L_x_25) ;  /* 0x00000000006c0947 */ /* 0x000fea0003800000 */
[----:B------:R-:W-:-:S13]  /*0f30*/  ISETP.GE.AND P0, PT, R10, 0x1, PT ;  /* 0x000000010a00780c */ /* 0x000fda0003f06270 */
[----:B------:R-:W-:Y:S05]  /*0f40*/  @P0 BRA `(.L_x_26) ;  /* 0x0000000000740947 */ /* 0x000fea0003800000 */
[----:B------:R-:W-:Y:S02]  /*0f50*/  ISETP.GE.AND P0, PT, R10, -0x18, PT ;  /* 0xffffffe80a00780c */ /* 0x000fe40003f06270 */
[----:B------:R-:W-:-:S11]  /*0f60*/  LOP3.LUT R0, R0, 0x80000000, RZ, 0xc0, !PT ;  /* 0x8000000000007812 */ /* 0x000fd600078ec0ff */
[----:B------:R-:W-:Y:S05]  /*0f70*/  @!P0 BRA `(.L_x_26) ;  /* 0x0000000000688947 */ /* 0x000fea0003800000 */
[CCC-:B------:R-:W-:Y:S01]  /*0f80*/  FFMA.RZ R12, R3.reuse, R23.reuse, R16.reuse ;  /* 0x00000017030c7223 */ /* 0x1c0fe2000000c010 */
[C---:B------:R-:W-:Y:S02]  /*0f90*/  IADD3 R21, PT, PT, R10.reuse, 0x20, RZ ;  /* 0x000000200a157810 */ /* 0x040fe40007ffe0ff */
[----:B------:R-:W-:Y:S02]  /*0fa0*/  ISETP.NE.AND P2, PT, R10, RZ, PT ;  /* 0x000000ff0a00720c */ /* 0x000fe40003f45270 */
[----:B------:R-:W-:Y:S01]  /*0fb0*/  LOP3.LUT R18, R12, 0x7fffff, RZ, 0xc0, !PT ;  /* 0x007fffff0c127812 */ /* 0x000fe200078ec0ff */
[CCC-:B------:R-:W-:Y:S01]  /*0fc0*/  FFMA.RP R12, R3.reuse, R23.reuse, R16.reuse ;  /* 0x00000017030c7223 */ /* 0x1c0fe20000008010 */
[----:B------:R-:W-:Y:S01]  /*0fd0*/  FFMA.RM R3, R3, R23, R16 ;  /* 0x0000001703037223 */ /* 0x000fe20000004010 */
[----:B------:R-:W-:Y:S01]  /*0fe0*/  ISETP.NE.AND P1, PT, R10, RZ, PT ;  /* 0x000000ff0a00720c */ /* 0x000fe20003f25270 */
[----:B------:R-:W-:Y:S01]  /*0ff0*/  IMAD.MOV R10, RZ, RZ, -R10 ;  /* 0x000000ffff0a7224 */ /* 0x000fe200078e0a0a */
[----:B------:R-:W-:-:S02]  /*1000*/  LOP3.LUT R18, R18, 0x800000, RZ, 0xfc, !PT ;  /* 0x0080000012127812 */ /* 0x000fc400078efcff */
[----:B------:R-:W-:Y:S02]  /*1010*/  FSETP.NEU.FTZ.AND P0, PT, R12, R3, PT ;  /* 0x000000030c00720b */ /* 0x000fe40003f1d000 */
[----:B------:R-:W-:Y:S02]  /*1020*/  SHF.L.U32 R21, R18, R21, RZ ;  /* 0x0000001512157219 */ /* 0x000fe400000006ff */
[----:B------:R-:W-:Y:S02]  /*1030*/  SEL R3, R10, RZ, P2 ;  /* 0x000000ff0a037207 */ /* 0x000fe40001000000 */
[----:B------:R-:W-:Y:S02]  /*1040*/  ISETP.NE.AND P1, PT, R21, RZ, P1 ;  /* 0x000000ff1500720c */ /* 0x000fe40000f25270 */
[----:B------:R-:W-:Y:S02]  /*1050*/  SHF.R.U32.HI R3, RZ, R3, R18 ;  /* 0x00000003ff037219 */ /* 0x000fe40000011612 */
[----:B------:R-:W-:-:S02]  /*1060*/  PLOP3.LUT P0, PT, P0, P1, PT, 0xf8, 0x8f ;  /* 0x00000000008f781c */ /* 0x000fc40000703f70 */
[----:B------:R-:W-:Y:S02]  /*1070*/  SHF.R.U32.HI R21, RZ, 0x1, R3 ;  /* 0x00000001ff157819 */ /* 0x000fe40000011603 */
[----:B------:R-:W-:-:S04]  /*1080*/  SEL R10, RZ, 0x1, !P0 ;  /* 0x00000001ff0a7807 */ /* 0x000fc80004000000 */
[----:B------:R-:W-:-:S04]  /*1090*/  LOP3.LUT R10, R10, 0x1, R21, 0xf8, !PT ;  /* 0x000000010a0a7812 */ /* 0x000fc800078ef815 */
[----:B------:R-:W-:-:S04]  /*10a0*/  LOP3.LUT R10, R10, R3, RZ, 0xc0, !PT ;  /* 0x000000030a0a7212 */ /* 0x000fc800078ec0ff */
[----:B------:R-:W-:-:S04]  /*10b0*/  IADD3 R21, PT, PT, R21, R10, RZ ;  /* 0x0000000a15157210 */ /* 0x000fc80007ffe0ff */
[----:B------:R-:W-:Y:S01]  /*10c0*/  LOP3.LUT R0, R21, R0, RZ, 0xfc, !PT ;  /* 0x0000000015007212 */ /* 0x000fe200078efcff */
[----:B------:R-:W-:Y:S06]  /*10d0*/  BRA `(.L_x_26) ;  /* 0x0000000000107947 */ /* 0x000fec0003800000 */
.L_x_25:
[----:B------:R-:W-:-:S04]  /*10e0*/  LOP3.LUT R0, R0, 0x80000000, RZ, 0xc0, !PT ;  /* 0x8000000000007812 */ /* 0x000fc800078ec0ff */
[----:B------:R-:W-:Y:S01]  /*10f0*/  LOP3.LUT R0, R0, 0x7f800000, RZ, 0xfc, !PT ;  /* 0x7f80000000007812 */ /* 0x000fe200078efcff */
[----:B------:R-:W-:Y:S06]  /*1100*/  BRA `(.L_x_26) ;  /* 0x0000000000047947 */ /* 0x000fec0003800000 */
.L_x_24:
[----:B------:R-:W-:-:S07]  /*1110*/  IMAD R0, R21, 0x800000, R0 ;  /* 0x0080000015007824 */ /* 0x000fce00078e0200 */
.L_x_26:
[----:B------:R-:W-:Y:S05]  /*1120*/  BSYNC.RECONVERGENT B4 ;  /* 0x0000000000047941 */ /* 0x000fea0003800200 */
.L_x_23:
[----:B------:R-:W-:Y:S05]  /*1130*/  BRA `(.L_x_27) ;  /* 0x0000000000207947 */ /* 0x000fea0003800000 */
.L_x_22:
[----:B------:R-:W-:-:S04]  /*1140*/  LOP3.LUT R0, R3, 0x80000000, R0, 0x48, !PT ;  /* 0x8000000003007812 */ /* 0x000fc800078e4800 */
[----:B------:R-:W-:Y:S01]  /*1150*/  LOP3.LUT R0, R0, 0x7f800000, RZ, 0xfc, !PT ;  /* 0x7f80000000007812 */ /* 0x000fe200078efcff */
[----:B------:R-:W-:Y:S06]  /*1160*/  BRA `(.L_x_27) ;  /* 0x0000000000147947 */ /* 0x000fec0003800000 */
.L_x_21:
[----:B------:R-:W-:Y:S01]  /*1170*/  LOP3.LUT R0, R3, 0x80000000, R0, 0x48, !PT ;  /* 0x8000000003007812 */ /* 0x000fe200078e4800 */
[----:B------:R-:W-:Y:S06]  /*1180*/  BRA `(.L_x_27) ;  /* 0x00000000000c7947 */ /* 0x000fec0003800000 */
.L_x_20:
[----:B------:R-:W0:Y:S01]  /*1190*/  MUFU.RSQ R0, -QNAN ;  /* 0xffc0000000007908 */ /* 0x000e220000001400 */
[----:B------:R-:W-:Y:S05]  /*11a0*/  BRA `(.L_x_27) ;  /* 0x0000000000047947 */ /* 0x000fea0003800000 */
.L_x_19:
[----:B------:R-:W-:-:S07]  /*11b0*/  FADD.FTZ R0, R0, R3 ;  /* 0x0000000300007221 */ /* 0x000fce0000010000 */
.L_x_27:
[----:B------:R-:W-:Y:S05]  /*11c0*/  BSYNC.RECONVERGENT B3 ;  /* 0x0000000000037941 */ /* 0x000fea0003800200 */
.L_x_17:
[----:B------:R-:W-:-:S04]  /*11d0*/  HFMA2 R3, -RZ, RZ, 0, 0 ;  /* 0x00000000ff037431 */ /* 0x000fc800000001ff */
[----:B0-----:R-:W-:Y:S05]  /*11e0*/  RET.REL.NODEC R2 `(_Z19computeSeriesKernelPyi) ;  /* 0xffffffec02847950 */ /* 0x001fea0003c3ffff */
.L_x_28:
        /* <DEDUP_REMOVED lines=9> */
.L_x_31:


//--------------------- .text._Z6addOnePfi        --------------------------
	.section	.text._Z6addOnePfi,"ax",@progbits
	.align	128
        .global         _Z6addOnePfi
        .type           _Z6addOnePfi,@function
        .size           _Z6addOnePfi,(.L_x_34 - _Z6addOnePfi)
        .other          _Z6addOnePfi,@"STO_CUDA_ENTRY STV_DEFAULT"
_Z6addOnePfi:
.text._Z6addOnePfi:
[----:B------:R-:W-:Y:S01]  /*0000*/  LDC R1, c[0x0][0x37c] ;  /* 0x0000df00ff017b82 */ /* 0x000fe20000000800 */
[----:B------:R-:W0:Y:S07]  /*0010*/  S2R R0, SR_TID.X ;  /* 0x0000000000007919 */ /* 0x000e2e0000002100 */
[----:B------:R-:W0:Y:S01]  /*0020*/  S2UR UR4, SR_CTAID.X ;  /* 0x00000000000479c3 */ /* 0x000e220000002500 */
[----:B------:R-:W1:Y:S07]  /*0030*/  LDCU UR5, c[0x0][0x388] ;  /* 0x00007100ff0577ac */ /* 0x000e6e0008000800 */
[----:B------:R-:W0:Y:S02]  /*0040*/  LDC R5, c[0x0][0x360] ;  /* 0x0000d800ff057b82 */ /* 0x000e240000000800 */
[----:B0-----:R-:W-:-:S05]  /*0050*/  IMAD R5, R5, UR4, R0 ;  /* 0x0000000405057c24 */ /* 0x001fca000f8e0200 */
[----:B-1----:R-:W-:-:S13]  /*0060*/  ISETP.GE.AND P0, PT, R5, UR5, PT ;  /* 0x0000000505007c0c */ /* 0x002fda000bf06270 */
[----:B------:R-:W-:Y:S05]  /*0070*/  @P0 EXIT ;  /* 0x000000000000094d */ /* 0x000fea0003800000 */
[----:B------:R-:W0:Y:S01]  /*0080*/  LDC.64 R2, c[0x0][0x380] ;  /* 0x0000e000ff027b82 */ /* 0x000e220000000a00 */
[----:B------:R-:W1:Y:S01]  /*0090*/  LDCU.64 UR4, c[0x0][0x358] ;  /* 0x00006b00ff0477ac */ /* 0x000e620008000a00 */
[----:B0-----:R-:W-:-:S05]  /*00a0*/  IMAD.WIDE R2, R5, 0x4, R2 ;  /* 0x0000000405027825 */ /* 0x001fca00078e0202 */
[----:B-1----:R-:W2:Y:S02]  /*00b0*/  LDG.E R0, desc[UR4][R2.64] ;  /* 0x0000000402007981 */ /* 0x002ea4000c1e1900 */
[----:B--2---:R-:W-:-:S05]  /*00c0*/  FADD R5, R0, 1 ;  /* 0x3f80000000057421 */ /* 0x004fca0000000000 */
[----:B------:R-:W-:Y:S01]  /*00d0*/  STG.E desc[UR4][R2.64], R5 ;  /* 0x0000000502007986 */ /* 0x000fe2000c101904 */
[----:B------:R-:W-:Y:S05]  /*00e0*/  EXIT ;  /* 0x000000000000794d */ /* 0x000fea0003800000 */
.L_x_29:
        /* <DEDUP_REMOVED lines=9> */
.L_x_34:


//--------------------- .text._Z10scaleArrayPfi   --------------------------
	.section	.text._Z10scaleArrayPfi,"ax",@progbits
	.align	128
        .global         _Z10scaleArrayPfi
        .type           _Z10scaleArrayPfi,@function
        .size           _Z10scaleArrayPfi,(.L_x_35 - _Z10scaleArrayPfi)
        .other          _Z10scaleArrayPfi,@"STO_CUDA_ENTRY STV_DEFAULT"
_Z10scaleArrayPfi:
.text._Z10scaleArrayPfi:
        /* <DEDUP_REMOVED lines=12> */
[----:B--2---:R-:W-:-:S05]  /*00c0*/  FADD R5, R0, R0 ;  /* 0x0000000000057221 */ /* 0x004fca0000000000 */
[----:B------:R-:W-:Y:S01]  /*00d0*/  STG.E desc[UR4][R2.64], R5 ;  /* 0x0000000502007986 */ /* 0x000fe2000c101904 */
[----:B------:R-:W-:Y:S05]  /*00e0*/  EXIT ;  /* 0x000000000000794d */ /* 0x000fea0003800000 */
.L_x_30:
        /* <DEDUP_REMOVED lines=9> */
.L_x_35:


//--------------------- .nv.shared.reserved.0     --------------------------
	.section	.nv.shared.reserved.0,"aw",@nobits
	.weak		__nv_reservedSMEM_offset_0_alias
	.size		__nv_reservedSMEM_offset_0_alias, 0, 64
	.other		__nv_reservedSMEM_offset_0_alias,@"STO_CUDA_RESERVED_SHARED STV_DEFAULT"
__nv_reservedSMEM_offset_0_alias:
	.zero		0
	.zero		64


//--------------------- .nv.constant0._Z17outOfBoundsKernelPfi --------------------------
	.section	.nv.constant0._Z17outOfBoundsKernelPfi,"a",@progbits
	.sectionflags	@""
	.align	4
.nv.constant0._Z17outOfBoundsKernelPfi:
	.zero		908


//--------------------- .nv.constant0._Z19computeSeriesKernelPyi --------------------------
	.section	.nv.constant0._Z19computeSeriesKernelPyi,"a",@progbits
	.sectionflags	@""
	.align	4
.nv.constant0._Z19computeSeriesKernelPyi:
	.zero		908


//--------------------- .nv.constant0._Z6addOnePfi --------------------------
	.section	.nv.constant0._Z6addOnePfi,"a",@progbits
	.sectionflags	@""
	.align	4
.nv.constant0._Z6addOnePfi:
	.zero		908


//--------------------- .nv.constant0._Z10scaleArrayPfi --------------------------
	.section	.nv.constant0._Z10scaleArrayPfi,"a",@progbits
	.sectionflags	@""
	.align	4
.nv.constant0._Z10scaleArrayPfi:
	.zero		908


//--------------------- SYMBOLS --------------------------

	.type		.nv.reservedSmem.offset0,@object
	.size		.nv.reservedSmem.offset0,0x4
